//
// Generated by NVIDIA NVVM Compiler
//
// Compiler Build ID: CL-36424714
// Cuda compilation tools, release 13.0, V13.0.88
// Based on NVVM 20.0.0
//

.version 9.0
.target sm_100
.address_size 64

	// .globl	_Z6mataddPiS_S_ii
// _ZZ9transposePiS_iiE4data has been demoted

.visible .entry _Z6mataddPiS_S_ii(
	.param .u64 .ptr .align 1 _Z6mataddPiS_S_ii_param_0,
	.param .u64 .ptr .align 1 _Z6mataddPiS_S_ii_param_1,
	.param .u64 .ptr .align 1 _Z6mataddPiS_S_ii_param_2,
	.param .u32 _Z6mataddPiS_S_ii_param_3,
	.param .u32 _Z6mataddPiS_S_ii_param_4
)
{
	.reg .pred 	%p<4>;
	.reg .b32 	%r<17>;
	.reg .b64 	%rd<11>;

	ld.param.u64 	%rd1, [_Z6mataddPiS_S_ii_param_0];
	ld.param.u64 	%rd2, [_Z6mataddPiS_S_ii_param_1];
	ld.param.u64 	%rd3, [_Z6mataddPiS_S_ii_param_2];
	ld.param.u32 	%r4, [_Z6mataddPiS_S_ii_param_3];
	ld.param.u32 	%r5, [_Z6mataddPiS_S_ii_param_4];
	mov.u32 	%r6, %ctaid.x;
	mov.u32 	%r7, %ntid.x;
	mov.u32 	%r8, %tid.x;
	mad.lo.s32 	%r1, %r6, %r7, %r8;
	mov.u32 	%r9, %ctaid.y;
	mov.u32 	%r10, %ntid.y;
	mov.u32 	%r11, %tid.y;
	mad.lo.s32 	%r12, %r9, %r10, %r11;
	setp.ge.s32 	%p1, %r1, %r4;
	setp.ge.s32 	%p2, %r12, %r5;
	or.pred  	%p3, %p1, %p2;
	@%p3 bra 	$L__BB0_2;
	cvta.to.global.u64 	%rd4, %rd1;
	cvta.to.global.u64 	%rd5, %rd2;
	cvta.to.global.u64 	%rd6, %rd3;
	mad.lo.s32 	%r13, %r5, %r1, %r12;
	mul.wide.s32 	%rd7, %r13, 4;
	add.s64 	%rd8, %rd4, %rd7;
	ld.global.u32 	%r14, [%rd8];
	add.s64 	%rd9, %rd5, %rd7;
	ld.global.u32 	%r15, [%rd9];
	add.s32 	%r16, %r15, %r14;
	add.s64 	%rd10, %rd6, %rd7;
	st.global.u32 	[%rd10], %r16;
$L__BB0_2:
	ret;

}
	// .globl	_Z9TransposePiS_ii
.visible .entry _Z9TransposePiS_ii(
	.param .u64 .ptr .align 1 _Z9TransposePiS_ii_param_0,
	.param .u64 .ptr .align 1 _Z9TransposePiS_ii_param_1,
	.param .u32 _Z9TransposePiS_ii_param_2,
	.param .u32 _Z9TransposePiS_ii_param_3
)
{
	.reg .pred 	%p<4>;
	.reg .b32 	%r<16>;
	.reg .b64 	%rd<9>;

	ld.param.u64 	%rd1, [_Z9TransposePiS_ii_param_0];
	ld.param.u64 	%rd2, [_Z9TransposePiS_ii_param_1];
	ld.param.u32 	%r3, [_Z9TransposePiS_ii_param_2];
	ld.param.u32 	%r5, [_Z9TransposePiS_ii_param_3];
	mov.u32 	%r6, %ctaid.x;
	mov.u32 	%r7, %ntid.x;
	mov.u32 	%r8, %tid.x;
	mad.lo.s32 	%r1, %r6, %r7, %r8;
	mov.u32 	%r9, %ctaid.y;
	mov.u32 	%r10, %ntid.y;
	mov.u32 	%r11, %tid.y;
	mad.lo.s32 	%r12, %r9, %r10, %r11;
	setp.ge.s32 	%p1, %r1, %r3;
	setp.ge.s32 	%p2, %r12, %r5;
	or.pred  	%p3, %p1, %p2;
	@%p3 bra 	$L__BB1_2;
	cvta.to.global.u64 	%rd3, %rd1;
	cvta.to.global.u64 	%rd4, %rd2;
	mad.lo.s32 	%r13, %r5, %r1, %r12;
	mul.wide.s32 	%rd5, %r13, 4;
	add.s64 	%rd6, %rd3, %rd5;
	ld.global.u32 	%r14, [%rd6];
	mad.lo.s32 	%r15, %r3, %r12, %r1;
	mul.wide.s32 	%rd7, %r15, 4;
	add.s64 	%rd8, %rd4, %rd7;
	st.global.u32 	[%rd8], %r14;
$L__BB1_2:
	ret;

}
	// .globl	_Z9transposePiS_ii
.visible .entry _Z9transposePiS_ii(
	.param .u64 .ptr .align 1 _Z9transposePiS_ii_param_0,
	.param .u64 .ptr .align 1 _Z9transposePiS_ii_param_1,
	.param .u32 _Z9transposePiS_ii_param_2,
	.param .u32 _Z9transposePiS_ii_param_3
)
{
	.reg .pred 	%p<7>;
	.reg .b32 	%r<29>;
	.reg .b64 	%rd<9>;
	// demoted variable
	.shared .align 4 .b8 _ZZ9transposePiS_iiE4data[4224];
	ld.param.u64 	%rd1, [_Z9transposePiS_ii_param_0];
	ld.param.u64 	%rd2, [_Z9transposePiS_ii_param_1];
	ld.param.u32 	%r9, [_Z9transposePiS_ii_param_2];
	ld.param.u32 	%r11, [_Z9transposePiS_ii_param_3];
	mov.u32 	%r12, %ctaid.x;
	mov.u32 	%r13, %ntid.x;
	mul.lo.s32 	%r1, %r12, %r13;
	mov.u32 	%r2, %tid.x;
	add.s32 	%r3, %r1, %r2;
	mov.u32 	%r14, %ctaid.y;
	mov.u32 	%r15, %ntid.y;
	mul.lo.s32 	%r4, %r14, %r15;
	mov.u32 	%r5, %tid.y;
	add.s32 	%r16, %r4, %r5;
	setp.ge.s32 	%p1, %r3, %r9;
	setp.ge.s32 	%p2, %r16, %r11;
	or.pred  	%p3, %p1, %p2;
	@%p3 bra 	$L__BB2_2;
	cvta.to.global.u64 	%rd3, %rd1;
	mad.lo.s32 	%r17, %r9, %r16, %r3;
	mul.wide.s32 	%rd4, %r17, 4;
	add.s64 	%rd5, %rd3, %rd4;
	ld.global.u32 	%r18, [%rd5];
	mov.u32 	%r19, _ZZ9transposePiS_iiE4data;
	mad.lo.s32 	%r20, %r5, 132, %r19;
	shl.b32 	%r21, %r2, 2;
	add.s32 	%r22, %r20, %r21;
	st.shared.u32 	[%r22], %r18;
$L__BB2_2:
	bar.sync 	0;
	add.s32 	%r7, %r4, %r2;
	add.s32 	%r8, %r1, %r5;
	setp.ge.s32 	%p4, %r7, %r11;
	setp.ge.s32 	%p5, %r8, %r9;
	or.pred  	%p6, %p5, %p4;
	@%p6 bra 	$L__BB2_4;
	mov.u32 	%r23, _ZZ9transposePiS_iiE4data;
	mad.lo.s32 	%r24, %r2, 132, %r23;
	shl.b32 	%r25, %r5, 2;
	add.s32 	%r26, %r24, %r25;
	ld.shared.u32 	%r27, [%r26];
	mad.lo.s32 	%r28, %r11, %r8, %r7;
	cvta.to.global.u64 	%rd6, %rd2;
	mul.wide.s32 	%rd7, %r28, 4;
	add.s64 	%rd8, %rd6, %rd7;
	st.global.u32 	[%rd8], %r27;
$L__BB2_4:
	ret;

}
	// .globl	_Z6matmulPiS_S_iii
.visible .entry _Z6matmulPiS_S_iii(
	.param .u64 .ptr .align 1 _Z6matmulPiS_S_iii_param_0,
	.param .u64 .ptr .align 1 _Z6matmulPiS_S_iii_param_1,
	.param .u64 .ptr .align 1 _Z6matmulPiS_S_iii_param_2,
	.param .u32 _Z6matmulPiS_S_iii_param_3,
	.param .u32 _Z6matmulPiS_S_iii_param_4,
	.param .u32 _Z6matmulPiS_S_iii_param_5
)
{
	.reg .pred 	%p<13>;
	.reg .b32 	%r<107>;
	.reg .b64 	%rd<53>;

	ld.param.u64 	%rd7, [_Z6matmulPiS_S_iii_param_0];
	ld.param.u64 	%rd8, [_Z6matmulPiS_S_iii_param_1];
	ld.param.u64 	%rd6, [_Z6matmulPiS_S_iii_param_2];
	ld.param.u32 	%r32, [_Z6matmulPiS_S_iii_param_3];
	ld.param.u32 	%r30, [_Z6matmulPiS_S_iii_param_4];
	ld.param.u32 	%r31, [_Z6matmulPiS_S_iii_param_5];
	cvta.to.global.u64 	%rd1, %rd8;
	cvta.to.global.u64 	%rd2, %rd7;
	mov.u32 	%r33, %ctaid.y;
	mov.u32 	%r34, %ntid.y;
	mov.u32 	%r35, %tid.y;
	mad.lo.s32 	%r1, %r33, %r34, %r35;
	mov.u32 	%r36, %ctaid.x;
	mov.u32 	%r37, %ntid.x;
	mov.u32 	%r38, %tid.x;
	mad.lo.s32 	%r2, %r36, %r37, %r38;
	setp.ge.s32 	%p1, %r1, %r32;
	setp.ge.s32 	%p2, %r2, %r31;
	or.pred  	%p3, %p1, %p2;
	@%p3 bra 	$L__BB3_14;
	setp.lt.s32 	%p4, %r30, 1;
	mov.b32 	%r106, 0;
	@%p4 bra 	$L__BB3_13;
	mul.lo.s32 	%r3, %r30, %r1;
	and.b32  	%r4, %r30, 7;
	setp.lt.u32 	%p5, %r30, 8;
	mov.b32 	%r101, 0;
	mov.u32 	%r106, %r101;
	@%p5 bra 	$L__BB3_5;
	and.b32  	%r101, %r30, 2147483640;
	neg.s32 	%r95, %r101;
	shl.b32 	%r7, %r31, 3;
	mul.wide.u32 	%rd9, %r3, 4;
	add.s64 	%rd10, %rd9, %rd2;
	add.s64 	%rd52, %rd10, 16;
	mov.b32 	%r106, 0;
	mul.wide.s32 	%rd13, %r31, 4;
	mov.u32 	%r94, %r2;
$L__BB3_4:
	.pragma "nounroll";
	ld.global.u32 	%r43, [%rd52+-16];
	mul.wide.s32 	%rd11, %r94, 4;
	add.s64 	%rd12, %rd1, %rd11;
	ld.global.u32 	%r44, [%rd12];
	mad.lo.s32 	%r45, %r44, %r43, %r106;
	ld.global.u32 	%r46, [%rd52+-12];
	add.s64 	%rd14, %rd12, %rd13;
	ld.global.u32 	%r47, [%rd14];
	mad.lo.s32 	%r48, %r47, %r46, %r45;
	ld.global.u32 	%r49, [%rd52+-8];
	add.s64 	%rd15, %rd14, %rd13;
	ld.global.u32 	%r50, [%rd15];
	mad.lo.s32 	%r51, %r50, %r49, %r48;
	ld.global.u32 	%r52, [%rd52+-4];
	add.s64 	%rd16, %rd15, %rd13;
	ld.global.u32 	%r53, [%rd16];
	mad.lo.s32 	%r54, %r53, %r52, %r51;
	ld.global.u32 	%r55, [%rd52];
	add.s64 	%rd17, %rd16, %rd13;
	ld.global.u32 	%r56, [%rd17];
	mad.lo.s32 	%r57, %r56, %r55, %r54;
	ld.global.u32 	%r58, [%rd52+4];
	add.s64 	%rd18, %rd17, %rd13;
	ld.global.u32 	%r59, [%rd18];
	mad.lo.s32 	%r60, %r59, %r58, %r57;
	ld.global.u32 	%r61, [%rd52+8];
	add.s64 	%rd19, %rd18, %rd13;
	ld.global.u32 	%r62, [%rd19];
	mad.lo.s32 	%r63, %r62, %r61, %r60;
	ld.global.u32 	%r64, [%rd52+12];
	add.s64 	%rd20, %rd19, %rd13;
	ld.global.u32 	%r65, [%rd20];
	mad.lo.s32 	%r106, %r65, %r64, %r63;
	add.s32 	%r95, %r95, 8;
	add.s32 	%r94, %r94, %r7;
	add.s64 	%rd52, %rd52, 32;
	setp.ne.s32 	%p6, %r95, 0;
	@%p6 bra 	$L__BB3_4;
$L__BB3_5:
	setp.eq.s32 	%p7, %r4, 0;
	@%p7 bra 	$L__BB3_13;
	and.b32  	%r17, %r30, 3;
	setp.lt.u32 	%p8, %r4, 4;
	@%p8 bra 	$L__BB3_8;
	add.s32 	%r67, %r101, %r3;
	mul.wide.u32 	%rd21, %r67, 4;
	add.s64 	%rd22, %rd2, %rd21;
	ld.global.u32 	%r68, [%rd22];
	mad.lo.s32 	%r69, %r101, %r31, %r2;
	mul.wide.s32 	%rd23, %r69, 4;
	add.s64 	%rd24, %rd1, %rd23;
	ld.global.u32 	%r70, [%rd24];
	mad.lo.s32 	%r71, %r70, %r68, %r106;
	cvt.u64.u32 	%rd25, %r3;
	cvt.u64.u32 	%rd26, %r101;
	add.s64 	%rd27, %rd26, %rd25;
	shl.b64 	%rd28, %rd27, 2;
	add.s64 	%rd29, %rd2, %rd28;
	ld.global.u32 	%r72, [%rd29+4];
	mul.wide.s32 	%rd30, %r31, 4;
	add.s64 	%rd31, %rd24, %rd30;
	ld.global.u32 	%r73, [%rd31];
	mad.lo.s32 	%r74, %r73, %r72, %r71;
	ld.global.u32 	%r75, [%rd29+8];
	add.s64 	%rd32, %rd31, %rd30;
	ld.global.u32 	%r76, [%rd32];
	mad.lo.s32 	%r77, %r76, %r75, %r74;
	ld.global.u32 	%r78, [%rd29+12];
	add.s64 	%rd33, %rd32, %rd30;
	ld.global.u32 	%r79, [%rd33];
	mad.lo.s32 	%r106, %r79, %r78, %r77;
	add.s32 	%r101, %r101, 4;
$L__BB3_8:
	setp.eq.s32 	%p9, %r17, 0;
	@%p9 bra 	$L__BB3_13;
	setp.eq.s32 	%p10, %r17, 1;
	@%p10 bra 	$L__BB3_11;
	add.s32 	%r81, %r101, %r3;
	mul.wide.u32 	%rd34, %r81, 4;
	add.s64 	%rd35, %rd2, %rd34;
	ld.global.u32 	%r82, [%rd35];
	mad.lo.s32 	%r83, %r101, %r31, %r2;
	mul.wide.s32 	%rd36, %r83, 4;
	add.s64 	%rd37, %rd1, %rd36;
	ld.global.u32 	%r84, [%rd37];
	mad.lo.s32 	%r85, %r84, %r82, %r106;
	cvt.u64.u32 	%rd38, %r3;
	cvt.u64.u32 	%rd39, %r101;
	add.s64 	%rd40, %rd39, %rd38;
	shl.b64 	%rd41, %rd40, 2;
	add.s64 	%rd42, %rd2, %rd41;
	ld.global.u32 	%r86, [%rd42+4];
	mul.wide.s32 	%rd43, %r31, 4;
	add.s64 	%rd44, %rd37, %rd43;
	ld.global.u32 	%r87, [%rd44];
	mad.lo.s32 	%r106, %r87, %r86, %r85;
	add.s32 	%r101, %r101, 2;
$L__BB3_11:
	and.b32  	%r88, %r30, 1;
	setp.eq.b32 	%p11, %r88, 1;
	not.pred 	%p12, %p11;
	@%p12 bra 	$L__BB3_13;
	add.s32 	%r89, %r101, %r3;
	mul.wide.u32 	%rd45, %r89, 4;
	add.s64 	%rd46, %rd2, %rd45;
	ld.global.u32 	%r90, [%rd46];
	mad.lo.s32 	%r91, %r101, %r31, %r2;
	mul.wide.s32 	%rd47, %r91, 4;
	add.s64 	%rd48, %rd1, %rd47;
	ld.global.u32 	%r92, [%rd48];
	mad.lo.s32 	%r106, %r92, %r90, %r106;
$L__BB3_13:
	mad.lo.s32 	%r93, %r31, %r1, %r2;
	cvta.to.global.u64 	%rd49, %rd6;
	mul.wide.s32 	%rd50, %r93, 4;
	add.s64 	%rd51, %rd49, %rd50;
	st.global.u32 	[%rd51], %r106;
$L__BB3_14:
	ret;

}


// ===== COMPILED SASS (sm_100) =====

	.target	sm_100

	.elftype	@"ET_EXEC"


//--------------------- .note.nv.tkinfo           --------------------------
	.section	.note.nv.tkinfo,"",@"SHT_NOTE"
	.sectionflags	@"SHF_NOTE_NV_TKINFO"
	.tkinfo
        /*0018*/ 	.word	0x00000002
        /*0030*/ 	.string	""
        /*0030*/ 	.string	"ptxas"
        /*0030*/ 	.string	"Cuda compilation tools, release 13.0, V13.0.88"
        /*0030*/ 	.string	"Build cuda_13.0.r13.0/compiler.36424714_0"
        /*0030*/ 	.string	"-arch sm_100 -m 64 "



//--------------------- .note.nv.cuinfo           --------------------------
	.section	.note.nv.cuinfo,"",@"SHT_NOTE"
	.sectionflags	@"SHF_NOTE_NV_CUINFO"
        /*0018*/ 	.short	0x0002
        /*001a*/ 	.short	0x0064
        /*001c*/ 	.short	0x0082
	.zero		2


//--------------------- .nv.info                  --------------------------
	.section	.nv.info,"",@"SHT_CUDA_INFO"
	.align	4


	//----- nvinfo : EIATTR_REGCOUNT
	.align		4
        /*0000*/ 	.byte	0x04, 0x2f
        /*0002*/ 	.short	(.L_1 - .L_0)
	.align		4
.L_0:
        /*0004*/ 	.word	index@(_Z6mataddPiS_S_ii)
        /*0008*/ 	.word	0x0000000c


	//----- nvinfo : EIATTR_FRAME_SIZE
	.align		4
.L_1:
        /*000c*/ 	.byte	0x04, 0x11
        /*000e*/ 	.short	(.L_3 - .L_2)
	.align		4
.L_2:
        /*0010*/ 	.word	index@(_Z6mataddPiS_S_ii)
        /*0014*/ 	.word	0x00000000


	//----- nvinfo : EIATTR_REGCOUNT
	.align		4
.L_3:
        /*0018*/ 	.byte	0x04, 0x2f
        /*001a*/ 	.short	(.L_5 - .L_4)
	.align		4
.L_4:
        /*001c*/ 	.word	index@(_Z9TransposePiS_ii)
        /*0020*/ 	.word	0x0000000a


	//----- nvinfo : EIATTR_FRAME_SIZE
	.align		4
.L_5:
        /*0024*/ 	.byte	0x04, 0x11
        /*0026*/ 	.short	(.L_7 - .L_6)
	.align		4
.L_6:
        /*0028*/ 	.word	index@(_Z9TransposePiS_ii)
        /*002c*/ 	.word	0x00000000


	//----- nvinfo : EIATTR_REGCOUNT
	.align		4
.L_7:
        /*0030*/ 	.byte	0x04, 0x2f
        /*0032*/ 	.short	(.L_9 - .L_8)
	.align		4
.L_8:
        /*0034*/ 	.word	index@(_Z9transposePiS_ii)
        /*0038*/ 	.word	0x0000000e


	//----- nvinfo : EIATTR_FRAME_SIZE
	.align		4
.L_9:
        /*003c*/ 	.byte	0x04, 0x11
        /*003e*/ 	.short	(.L_11 - .L_10)
	.align		4
.L_10:
        /*0040*/ 	.word	index@(_Z9transposePiS_ii)
        /*0044*/ 	.word	0x00000000


	//----- nvinfo : EIATTR_REGCOUNT
	.align		4
.L_11:
        /*0048*/ 	.byte	0x04, 0x2f
        /*004a*/ 	.short	(.L_13 - .L_12)
	.align		4
.L_12:
        /*004c*/ 	.word	index@(_Z6matmulPiS_S_iii)
        /*0050*/ 	.word	0x00000020


	//----- nvinfo : EIATTR_FRAME_SIZE
	.align		4
.L_13:
        /*0054*/ 	.byte	0x04, 0x11
        /*0056*/ 	.short	(.L_15 - .L_14)
	.align		4
.L_14:
        /*0058*/ 	.word	index@(_Z6matmulPiS_S_iii)
        /*005c*/ 	.word	0x00000000


	//----- nvinfo : EIATTR_MIN_STACK_SIZE
	.align		4
.L_15:
        /*0060*/ 	.byte	0x04, 0x12
        /*0062*/ 	.short	(.L_17 - .L_16)
	.align		4
.L_16:
        /*0064*/ 	.word	index@(_Z6matmulPiS_S_iii)
        /*0068*/ 	.word	0x00000000


	//----- nvinfo : EIATTR_MIN_STACK_SIZE
	.align		4
.L_17:
        /*006c*/ 	.byte	0x04, 0x12
        /*006e*/ 	.short	(.L_19 - .L_18)
	.align		4
.L_18:
        /*0070*/ 	.word	index@(_Z9transposePiS_ii)
        /*0074*/ 	.word	0x00000000


	//----- nvinfo : EIATTR_MIN_STACK_SIZE
	.align		4
.L_19:
        /*0078*/ 	.byte	0x04, 0x12
        /*007a*/ 	.short	(.L_21 - .L_20)
	.align		4
.L_20:
        /*007c*/ 	.word	index@(_Z9TransposePiS_ii)
        /*0080*/ 	.word	0x00000000


	//----- nvinfo : EIATTR_MIN_STACK_SIZE
	.align		4
.L_21:
        /*0084*/ 	.byte	0x04, 0x12
        /*0086*/ 	.short	(.L_23 - .L_22)
	.align		4
.L_22:
        /*0088*/ 	.word	index@(_Z6mataddPiS_S_ii)
        /*008c*/ 	.word	0x00000000
.L_23:


//--------------------- .nv.compat                --------------------------
	.section	.nv.compat,"",@"SHT_CUDA_COMPAT_INFO"
	.align	4
        /*0000*/ 	.byte	0x02, 0x09, 0x00, 0x00, 0x02, 0x02, 0x01, 0x00, 0x02, 0x05, 0x05, 0x00, 0x03, 0x07, 0x01, 0x01
        /*0010*/ 	.byte	0x02, 0x03, 0x00, 0x00, 0x02, 0x06, 0x01, 0x00, 0x04, 0x0b, 0x08, 0x00, 0x09, 0x00, 0x00, 0x00
        /*0020*/ 	.byte	0x00, 0x00, 0x00, 0x00


//--------------------- .nv.info._Z6matmulPiS_S_iii --------------------------
	.section	.nv.info._Z6matmulPiS_S_iii,"",@"SHT_CUDA_INFO"
	.sectionflags	@""
	.align	4


	//----- nvinfo : EIATTR_CUDA_API_VERSION
	.align		4
        /*0000*/ 	.byte	0x04, 0x37
        /*0002*/ 	.short	(.L_25 - .L_24)
.L_24:
        /*0004*/ 	.word	0x00000082


	//----- nvinfo : EIATTR_KPARAM_INFO
	.align		4
.L_25:
        /*0008*/ 	.byte	0x04, 0x17
        /*000a*/ 	.short	(.L_27 - .L_26)
.L_26:
        /*000c*/ 	.word	0x00000000
        /*0010*/ 	.short	0x0005
        /*0012*/ 	.short	0x0020
        /*0014*/ 	.byte	0x00, 0xf0, 0x11, 0x00


	//----- nvinfo : EIATTR_KPARAM_INFO
	.align		4
.L_27:
        /*0018*/ 	.byte	0x04, 0x17
        /*001a*/ 	.short	(.L_29 - .L_28)
.L_28:
        /*001c*/ 	.word	0x00000000
        /*0020*/ 	.short	0x0004
        /*0022*/ 	.short	0x001c
        /*0024*/ 	.byte	0x00, 0xf0, 0x11, 0x00


	//----- nvinfo : EIATTR_KPARAM_INFO
	.align		4
.L_29:
        /*0028*/ 	.byte	0x04, 0x17
        /*002a*/ 	.short	(.L_31 - .L_30)
.L_30:
        /*002c*/ 	.word	0x00000000
        /*0030*/ 	.short	0x0003
        /*0032*/ 	.short	0x0018
        /*0034*/ 	.byte	0x00, 0xf0, 0x11, 0x00


	//----- nvinfo : EIATTR_KPARAM_INFO
	.align		4
.L_31:
        /*0038*/ 	.byte	0x04, 0x17
        /*003a*/ 	.short	(.L_33 - .L_32)
.L_32:
        /*003c*/ 	.word	0x00000000
        /*0040*/ 	.short	0x0002
        /*0042*/ 	.short	0x0010
        /*0044*/ 	.byte	0x00, 0xf5, 0x21, 0x00


	//----- nvinfo : EIATTR_KPARAM_INFO
	.align		4
.L_33:
        /*0048*/ 	.byte	0x04, 0x17
        /*004a*/ 	.short	(.L_35 - .L_34)
.L_34:
        /*004c*/ 	.word	0x00000000
        /*0050*/ 	.short	0x0001
        /*0052*/ 	.short	0x0008
        /*0054*/ 	.byte	0x00, 0xf5, 0x21, 0x00


	//----- nvinfo : EIATTR_KPARAM_INFO
	.align		4
.L_35:
        /*0058*/ 	.byte	0x04, 0x17
        /*005a*/ 	.short	(.L_37 - .L_36)
.L_36:
        /*005c*/ 	.word	0x00000000
        /*0060*/ 	.short	0x0000
        /*0062*/ 	.short	0x0000
        /*0064*/ 	.byte	0x00, 0xf5, 0x21, 0x00


	//----- nvinfo : EIATTR_SPARSE_MMA_MASK
	.align		4
.L_37:
        /*0068*/ 	.byte	0x03, 0x50
        /*006a*/ 	.short	0x0000


	//----- nvinfo : EIATTR_MAXREG_COUNT
	.align		4
        /*006c*/ 	.byte	0x03, 0x1b
        /*006e*/ 	.short	0x00ff


	//----- nvinfo : EIATTR_MERCURY_ISA_VERSION
	.align		4
        /*0070*/ 	.byte	0x03, 0x5f
        /*0072*/ 	.short	0x0101


	//----- nvinfo : EIATTR_VRC_CTA_INIT_COUNT
	.align		4
        /*0074*/ 	.byte	0x02, 0x4a
	.zero		1
	.zero		1


	//----- nvinfo : EIATTR_EXIT_INSTR_OFFSETS
	.align		4
        /*0078*/ 	.byte	0x04, 0x1c
        /*007a*/ 	.short	(.L_39 - .L_38)


	//   ....[0]....
.L_38:
        /*007c*/ 	.word	0x000000d0


	//   ....[1]....
        /*0080*/ 	.word	0x000008e0


	//----- nvinfo : EIATTR_CBANK_PARAM_SIZE
	.align		4
.L_39:
        /*0084*/ 	.byte	0x03, 0x19
        /*0086*/ 	.short	0x0024


	//----- nvinfo : EIATTR_PARAM_CBANK
	.align		4
        /*0088*/ 	.byte	0x04, 0x0a
        /*008a*/ 	.short	(.L_41 - .L_40)
	.align		4
.L_40:
        /*008c*/ 	.word	index@(.nv.constant0._Z6matmulPiS_S_iii)
        /*0090*/ 	.short	0x0380
        /*0092*/ 	.short	0x0024


	//----- nvinfo : EIATTR_SW_WAR
	.align		4
.L_41:
        /*0094*/ 	.byte	0x04, 0x36
        /*0096*/ 	.short	(.L_43 - .L_42)
.L_42:
        /*0098*/ 	.word	0x00000008
.L_43:


//--------------------- .nv.info._Z9transposePiS_ii --------------------------
	.section	.nv.info._Z9transposePiS_ii,"",@"SHT_CUDA_INFO"
	.sectionflags	@""
	.align	4


	//----- nvinfo : EIATTR_CUDA_API_VERSION
	.align		4
        /*0000*/ 	.byte	0x04, 0x37
        /*0002*/ 	.short	(.L_45 - .L_44)
.L_44:
        /*0004*/ 	.word	0x00000082


	//----- nvinfo : EIATTR_KPARAM_INFO
	.align		4
.L_45:
        /*0008*/ 	.byte	0x04, 0x17
        /*000a*/ 	.short	(.L_47 - .L_46)
.L_46:
        /*000c*/ 	.word	0x00000000
        /*0010*/ 	.short	0x0003
        /*0012*/ 	.short	0x0014
        /*0014*/ 	.byte	0x00, 0xf0, 0x11, 0x00


	//----- nvinfo : EIATTR_KPARAM_INFO
	.align		4
.L_47:
        /*0018*/ 	.byte	0x04, 0x17
        /*001a*/ 	.short	(.L_49 - .L_48)
.L_48:
        /*001c*/ 	.word	0x00000000
        /*0020*/ 	.short	0x0002
        /*0022*/ 	.short	0x0010
        /*0024*/ 	.byte	0x00, 0xf0, 0x11, 0x00


	//----- nvinfo : EIATTR_KPARAM_INFO
	.align		4
.L_49:
        /*0028*/ 	.byte	0x04, 0x17
        /*002a*/ 	.short	(.L_51 - .L_50)
.L_50:
        /*002c*/ 	.word	0x00000000
        /*0030*/ 	.short	0x0001
        /*0032*/ 	.short	0x0008
        /*0034*/ 	.byte	0x00, 0xf5, 0x21, 0x00


	//----- nvinfo : EIATTR_KPARAM_INFO
	.align		4
.L_51:
        /*0038*/ 	.byte	0x04, 0x17
        /*003a*/ 	.short	(.L_53 - .L_52)
.L_52:
        /*003c*/ 	.word	0x00000000
        /*0040*/ 	.short	0x0000
        /*0042*/ 	.short	0x0000
        /*0044*/ 	.byte	0x00, 0xf5, 0x21, 0x00


	//----- nvinfo : EIATTR_SPARSE_MMA_MASK
	.align		4
.L_53:
        /*0048*/ 	.byte	0x03, 0x50
        /*004a*/ 	.short	0x0000


	//----- nvinfo : EIATTR_MAXREG_COUNT
	.align		4
        /*004c*/ 	.byte	0x03, 0x1b
        /*004e*/ 	.short	0x00ff


	//----- nvinfo : EIATTR_NUM_BARRIERS
	.align		4
        /*0050*/ 	.byte	0x02, 0x4c
        /*0052*/ 	.byte	0x01
	.zero		1


	//----- nvinfo : EIATTR_MERCURY_ISA_VERSION
	.align		4
        /*0054*/ 	.byte	0x03, 0x5f
        /*0056*/ 	.short	0x0101


	//----- nvinfo : EIATTR_VRC_CTA_INIT_COUNT
	.align		4
        /*0058*/ 	.byte	0x02, 0x4a
	.zero		1
	.zero		1


	//----- nvinfo : EIATTR_EXIT_INSTR_OFFSETS
	.align		4
        /*005c*/ 	.byte	0x04, 0x1c
        /*005e*/ 	.short	(.L_55 - .L_54)


	//   ....[0]....
.L_54:
        /*0060*/ 	.word	0x000001e0


	//   ....[1]....
        /*0064*/ 	.word	0x00000290


	//----- nvinfo : EIATTR_CBANK_PARAM_SIZE
	.align		4
.L_55:
        /*0068*/ 	.byte	0x03, 0x19
        /*006a*/ 	.short	0x0018


	//----- nvinfo : EIATTR_PARAM_CBANK
	.align		4
        /*006c*/ 	.byte	0x04, 0x0a
        /*006e*/ 	.short	(.L_57 - .L_56)
	.align		4
.L_56:
        /*0070*/ 	.word	index@(.nv.constant0._Z9transposePiS_ii)
        /*0074*/ 	.short	0x0380
        /*0076*/ 	.short	0x0018


	//----- nvinfo : EIATTR_SW_WAR
	.align		4
.L_57:
        /*0078*/ 	.byte	0x04, 0x36
        /*007a*/ 	.short	(.L_59 - .L_58)
.L_58:
        /*007c*/ 	.word	0x00000008
.L_59:


//--------------------- .nv.info._Z9TransposePiS_ii --------------------------
	.section	.nv.info._Z9TransposePiS_ii,"",@"SHT_CUDA_INFO"
	.sectionflags	@""
	.align	4


	//----- nvinfo : EIATTR_CUDA_API_VERSION
	.align		4
        /*0000*/ 	.byte	0x04, 0x37
        /*0002*/ 	.short	(.L_61 - .L_60)
.L_60:
        /*0004*/ 	.word	0x00000082


	//----- nvinfo : EIATTR_KPARAM_INFO
	.align		4
.L_61:
        /*0008*/ 	.byte	0x04, 0x17
        /*000a*/ 	.short	(.L_63 - .L_62)
.L_62:
        /*000c*/ 	.word	0x00000000
        /*0010*/ 	.short	0x0003
        /*0012*/ 	.short	0x0014
        /*0014*/ 	.byte	0x00, 0xf0, 0x11, 0x00


	//----- nvinfo : EIATTR_KPARAM_INFO
	.align		4
.L_63:
        /*0018*/ 	.byte	0x04, 0x17
        /*001a*/ 	.short	(.L_65 - .L_64)
.L_64:
        /*001c*/ 	.word	0x00000000
        /*0020*/ 	.short	0x0002
        /*0022*/ 	.short	0x0010
        /*0024*/ 	.byte	0x00, 0xf0, 0x11, 0x00


	//----- nvinfo : EIATTR_KPARAM_INFO
	.align		4
.L_65:
        /*0028*/ 	.byte	0x04, 0x17
        /*002a*/ 	.short	(.L_67 - .L_66)
.L_66:
        /*002c*/ 	.word	0x00000000
        /*0030*/ 	.short	0x0001
        /*0032*/ 	.short	0x0008
        /*0034*/ 	.byte	0x00, 0xf5, 0x21, 0x00


	//----- nvinfo : EIATTR_KPARAM_INFO
	.align		4
.L_67:
        /*0038*/ 	.byte	0x04, 0x17
        /*003a*/ 	.short	(.L_69 - .L_68)
.L_68:
        /*003c*/ 	.word	0x00000000
        /*0040*/ 	.short	0x0000
        /*0042*/ 	.short	0x0000
        /*0044*/ 	.byte	0x00, 0xf5, 0x21, 0x00


	//----- nvinfo : EIATTR_SPARSE_MMA_MASK
	.align		4
.L_69:
        /*0048*/ 	.byte	0x03, 0x50
        /*004a*/ 	.short	0x0000


	//----- nvinfo : EIATTR_MAXREG_COUNT
	.align		4
        /*004c*/ 	.byte	0x03, 0x1b
        /*004e*/ 	.short	0x00ff


	//----- nvinfo : EIATTR_MERCURY_ISA_VERSION
	.align		4
        /*0050*/ 	.byte	0x03, 0x5f
        /*0052*/ 	.short	0x0101


	//----- nvinfo : EIATTR_VRC_CTA_INIT_COUNT
	.align		4
        /*0054*/ 	.byte	0x02, 0x4a
	.zero		1
	.zero		1


	//----- nvinfo : EIATTR_EXIT_INSTR_OFFSETS
	.align		4
        /*0058*/ 	.byte	0x04, 0x1c
        /*005a*/ 	.short	(.L_71 - .L_70)


	//   ....[0]....
.L_70:
        /*005c*/ 	.word	0x000000c0


	//   ....[1]....
        /*0060*/ 	.word	0x00000160


	//----- nvinfo : EIATTR_CBANK_PARAM_SIZE
	.align		4
.L_71:
        /*0064*/ 	.byte	0x03, 0x19
        /*0066*/ 	.short	0x0018


	//----- nvinfo : EIATTR_PARAM_CBANK
	.align		4
        /*0068*/ 	.byte	0x04, 0x0a
        /*006a*/ 	.short	(.L_73 - .L_72)
	.align		4
.L_72:
        /*006c*/ 	.word	index@(.nv.constant0._Z9TransposePiS_ii)
        /*0070*/ 	.short	0x0380
        /*0072*/ 	.short	0x0018


	//----- nvinfo : EIATTR_SW_WAR
	.align		4
.L_73:
        /*0074*/ 	.byte	0x04, 0x36
        /*0076*/ 	.short	(.L_75 - .L_74)
.L_74:
        /*0078*/ 	.word	0x00000008
.L_75:


//--------------------- .nv.info._Z6mataddPiS_S_ii --------------------------
	.section	.nv.info._Z6mataddPiS_S_ii,"",@"SHT_CUDA_INFO"
	.sectionflags	@""
	.align	4


	//----- nvinfo : EIATTR_CUDA_API_VERSION
	.align		4
        /*0000*/ 	.byte	0x04, 0x37
        /*0002*/ 	.short	(.L_77 - .L_76)
.L_76:
        /*0004*/ 	.word	0x00000082


	//----- nvinfo : EIATTR_KPARAM_INFO
	.align		4
.L_77:
        /*0008*/ 	.byte	0x04, 0x17
        /*000a*/ 	.short	(.L_79 - .L_78)
.L_78:
        /*000c*/ 	.word	0x00000000
        /*0010*/ 	.short	0x0004
        /*0012*/ 	.short	0x001c
        /*0014*/ 	.byte	0x00, 0xf0, 0x11, 0x00


	//----- nvinfo : EIATTR_KPARAM_INFO
	.align		4
.L_79:
        /*0018*/ 	.byte	0x04, 0x17
        /*001a*/ 	.short	(.L_81 - .L_80)
.L_80:
        /*001c*/ 	.word	0x00000000
        /*0020*/ 	.short	0x0003
        /*0022*/ 	.short	0x0018
        /*0024*/ 	.byte	0x00, 0xf0, 0x11, 0x00


	//----- nvinfo : EIATTR_KPARAM_INFO
	.align		4
.L_81:
        /*0028*/ 	.byte	0x04, 0x17
        /*002a*/ 	.short	(.L_83 - .L_82)
.L_82:
        /*002c*/ 	.word	0x00000000
        /*0030*/ 	.short	0x0002
        /*0032*/ 	.short	0x0010
        /*0034*/ 	.byte	0x00, 0xf5, 0x21, 0x00


	//----- nvinfo : EIATTR_KPARAM_INFO
	.align		4
.L_83:
        /*0038*/ 	.byte	0x04, 0x17
        /*003a*/ 	.short	(.L_85 - .L_84)
.L_84:
        /*003c*/ 	.word	0x00000000
        /*0040*/ 	.short	0x0001
        /*0042*/ 	.short	0x0008
        /*0044*/ 	.byte	0x00, 0xf5, 0x21, 0x00


	//----- nvinfo : EIATTR_KPARAM_INFO
	.align		4
.L_85:
        /*0048*/ 	.byte	0x04, 0x17
        /*004a*/ 	.short	(.L_87 - .L_86)
.L_86:
        /*004c*/ 	.word	0x00000000
        /*0050*/ 	.short	0x0000
        /*0052*/ 	.short	0x0000
        /*0054*/ 	.byte	0x00, 0xf5, 0x21, 0x00


	//----- nvinfo : EIATTR_SPARSE_MMA_MASK
	.align		4
.L_87:
        /*0058*/ 	.byte	0x03, 0x50
        /*005a*/ 	.short	0x0000


	//----- nvinfo : EIATTR_MAXREG_COUNT
	.align		4
        /*005c*/ 	.byte	0x03, 0x1b
        /*005e*/ 	.short	0x00ff


	//----- nvinfo : EIATTR_MERCURY_ISA_VERSION
	.align		4
        /*0060*/ 	.byte	0x03, 0x5f
        /*0062*/ 	.short	0x0101


	//----- nvinfo : EIATTR_VRC_CTA_INIT_COUNT
	.align		4
        /*0064*/ 	.byte	0x02, 0x4a
	.zero		1
	.zero		1


	//----- nvinfo : EIATTR_EXIT_INSTR_OFFSETS
	.align		4
        /*0068*/ 	.byte	0x04, 0x1c
        /*006a*/ 	.short	(.L_89 - .L_88)


	//   ....[0]....
.L_88:
        /*006c*/ 	.word	0x000000c0


	//   ....[1]....
        /*0070*/ 	.word	0x00000190


	//----- nvinfo : EIATTR_CBANK_PARAM_SIZE
	.align		4
.L_89:
        /*0074*/ 	.byte	0x03, 0x19
        /*0076*/ 	.short	0x0020


	//----- nvinfo : EIATTR_PARAM_CBANK
	.align		4
        /*0078*/ 	.byte	0x04, 0x0a
        /*007a*/ 	.short	(.L_91 - .L_90)
	.align		4
.L_90:
        /*007c*/ 	.word	index@(.nv.constant0._Z6mataddPiS_S_ii)
        /*0080*/ 	.short	0x0380
        /*0082*/ 	.short	0x0020


	//----- nvinfo : EIATTR_SW_WAR
	.align		4
.L_91:
        /*0084*/ 	.byte	0x04, 0x36
        /*0086*/ 	.short	(.L_93 - .L_92)
.L_92:
        /*0088*/ 	.word	0x00000008
.L_93:


//--------------------- .nv.callgraph             --------------------------
	.section	.nv.callgraph,"",@"SHT_CUDA_CALLGRAPH"
	.align	4
	.sectionentsize	8
	.align		4
        /*0000*/ 	.word	0x00000000
	.align		4
        /*0004*/ 	.word	0xffffffff
	.align		4
        /*0008*/ 	.word	0x00000000
	.align		4
        /*000c*/ 	.word	0xfffffffe
	.align		4
        /*0010*/ 	.word	0x00000000
	.align		4
        /*0014*/ 	.word	0xfffffffd
	.align		4
        /*0018*/ 	.word	0x00000000
	.align		4
        /*001c*/ 	.word	0xfffffffc


//--------------------- .text._Z6matmulPiS_S_iii  --------------------------
	.section	.text._Z6matmulPiS_S_iii,"ax",@progbits
	.align	128
        .global         _Z6matmulPiS_S_iii
        .type           _Z6matmulPiS_S_iii,@function
        .size           _Z6matmulPiS_S_iii,(.L_x_8 - _Z6matmulPiS_S_iii)
        .other          _Z6matmulPiS_S_iii,@"STO_CUDA_ENTRY STV_DEFAULT"
_Z6matmulPiS_S_iii:
.text._Z6matmulPiS_S_iii:
[----:B------:R-:W-:Y:S01]  /*0000*/  LDC R1, c[0x0][0x37c] ;  /* 0x0000df00ff017b82 */ /* 0x000fe20000000800 */
[----:B------:R-:W0:Y:S07]  /*0010*/  S2R R5, SR_TID.X ;  /* 0x0000000000057919 */ /* 0x000e2e0000002100 */
[----:B------:R-:W1:Y:S01]  /*0020*/  LDC R16, c[0x0][0x364] ;  /* 0x0000d900ff107b82 */ /* 0x000e620000000800 */
[----:B------:R-:W2:Y:S01]  /*0030*/  LDCU UR6, c[0x0][0x398] ;  /* 0x00007300ff0677ac */ /* 0x000ea20008000800 */
[----:B------:R-:W1:Y:S06]  /*0040*/  S2R R3, SR_TID.Y ;  /* 0x0000000000037919 */ /* 0x000e6c0000002200 */
[----:B------:R-:W0:Y:S08]  /*0050*/  S2UR UR5, SR_CTAID.X ;  /* 0x00000000000579c3 */ /* 0x000e300000002500 */
[----:B------:R-:W0:Y:S08]  /*0060*/  LDC R0, c[0x0][0x360] ;  /* 0x0000d800ff007b82 */ /* 0x000e300000000800 */
[----:B------:R-:W1:Y:S08]  /*0070*/  S2UR UR4, SR_CTAID.Y ;  /* 0x00000000000479c3 */ /* 0x000e700000002600 */
[----:B------:R-:W3:Y:S01]  /*0080*/  LDC R17, c[0x0][0x3a0] ;  /* 0x0000e800ff117b82 */ /* 0x000ee20000000800 */
[----:B0-----:R-:W-:-:S02]  /*0090*/  IMAD R0, R0, UR5, R5 ;  /* 0x0000000500007c24 */ /* 0x001fc4000f8e0205 */
[----:B-1----:R-:W-:-:S03]  /*00a0*/  IMAD R16, R16, UR4, R3 ;  /* 0x0000000410107c24 */ /* 0x002fc6000f8e0203 */
[----:B---3--:R-:W-:-:S04]  /*00b0*/  ISETP.GE.AND P0, PT, R0, R17, PT ;  /* 0x000000110000720c */ /* 0x008fc80003f06270 */
[----:B--2---:R-:W-:-:S13]  /*00c0*/  ISETP.GE.OR P0, PT, R16, UR6, P0 ;  /* 0x0000000610007c0c */ /* 0x004fda0008706670 */
[----:B------:R-:W-:Y:S05]  /*00d0*/  @P0 EXIT ;  /* 0x000000000000094d */ /* 0x000fea0003800000 */
[----:B------:R-:W0:Y:S01]  /*00e0*/  LDC R19, c[0x0][0x39c] ;  /* 0x0000e700ff137b82 */ /* 0x000e220000000800 */
[----:B------:R-:W1:Y:S01]  /*00f0*/  LDCU.64 UR4, c[0x0][0x358] ;  /* 0x00006b00ff0477ac */ /* 0x000e620008000a00 */
[----:B------:R-:W-:Y:S01]  /*0100*/  HFMA2 R24, -RZ, RZ, 0, 0 ;  /* 0x00000000ff187431 */ /* 0x000fe200000001ff */
[----:B0-----:R-:W-:-:S13]  /*0110*/  ISETP.GE.AND P0, PT, R19, 0x1, PT ;  /* 0x000000011300780c */ /* 0x001fda0003f06270 */
[----:B-1----:R-:W-:Y:S05]  /*0120*/  @!P0 BRA `(.L_x_0) ;  /* 0x0000000400dc8947 */ /* 0x002fea0003800000 */
[C---:B------:R-:W-:Y:S01]  /*0130*/  ISETP.GE.U32.AND P1, PT, R19.reuse, 0x8, PT ;  /* 0x000000081300780c */ /* 0x040fe20003f26070 */
[----:B------:R-:W-:Y:S01]  /*0140*/  IMAD R20, R16, R19, RZ ;  /* 0x0000001310147224 */ /* 0x000fe200078e02ff */
[----:B------:R-:W-:Y:S02]  /*0150*/  LOP3.LUT R27, R19, 0x7, RZ, 0xc0, !PT ;  /* 0x00000007131b7812 */ /* 0x000fe400078ec0ff */
[----:B------:R-:W-:Y:S02]  /*0160*/  MOV R21, RZ ;  /* 0x000000ff00157202 */ /* 0x000fe40000000f00 */
[----:B------:R-:W-:Y:S02]  /*0170*/  ISETP.NE.AND P0, PT, R27, RZ, PT ;  /* 0x000000ff1b00720c */ /* 0x000fe40003f05270 */
[----:B------:R-:W-:-:S05]  /*0180*/  MOV R24, RZ ;  /* 0x000000ff00187202 */ /* 0x000fca0000000f00 */
[----:B------:R-:W-:Y:S06]  /*0190*/  @!P1 BRA `(.L_x_1) ;  /* 0x0000000000c09947 */ /* 0x000fec0003800000 */
[----:B------:R-:W0:Y:S01]  /*01a0*/  LDC.64 R2, c[0x0][0x380] ;  /* 0x0000e000ff027b82 */ /* 0x000e220000000a00 */
[----:B------:R-:W-:Y:S02]  /*01b0*/  LOP3.LUT R21, R19, 0x7ffffff8, RZ, 0xc0, !PT ;  /* 0x7ffffff813157812 */ /* 0x000fe400078ec0ff */
[----:B------:R-:W-:Y:S02]  /*01c0*/  MOV R24, RZ ;  /* 0x000000ff00187202 */ /* 0x000fe40000000f00 */
[----:B------:R-:W-:Y:S02]  /*01d0*/  MOV R18, R0 ;  /* 0x0000000000127202 */ /* 0x000fe40000000f00 */
[----:B------:R-:W-:Y:S01]  /*01e0*/  IADD3 R22, PT, PT, -R21, RZ, RZ ;  /* 0x000000ff15167210 */ /* 0x000fe20007ffe1ff */
[----:B0-----:R-:W-:-:S03]  /*01f0*/  IMAD.WIDE.U32 R2, R20, 0x4, R2 ;  /* 0x0000000414027825 */ /* 0x001fc600078e0002 */
[----:B------:R-:W-:-:S04]  /*0200*/  IADD3 R4, P1, PT, R2, 0x10, RZ ;  /* 0x0000001002047810 */ /* 0x000fc80007f3e0ff */
[----:B------:R-:W-:-:S09]  /*0210*/  IADD3.X R3, PT, PT, RZ, R3, RZ, P1, !PT ;  /* 0x00000003ff037210 */ /* 0x000fd20000ffe4ff */
.L_x_2:
[----:B------:R-:W0:Y:S01]  /*0220*/  LDC.64 R14, c[0x0][0x388] ;  /* 0x0000e200ff0e7b82 */ /* 0x000e220000000a00 */
[----:B------:R-:W-:-:S05]  /*0230*/  MOV R2, R4 ;  /* 0x0000000400027202 */ /* 0x000fca0000000f00 */
[----:B------:R-:W2:Y:S04]  /*0240*/  LDG.E R25, desc[UR4][R2.64+-0x10] ;  /* 0xfffff00402197981 */ /* 0x000ea8000c1e1900 */
[----:B------:R-:W3:Y:S04]  /*0250*/  LDG.E R23, desc[UR4][R2.64+-0xc] ;  /* 0xfffff40402177981 */ /* 0x000ee8000c1e1900 */
[----:B------:R-:W4:Y:S04]  /*0260*/  LDG.E R29, desc[UR4][R2.64+-0x8] ;  /* 0xfffff804021d7981 */ /* 0x000f28000c1e1900 */
[----:B------:R-:W5:Y:S01]  /*0270*/  LDG.E R28, desc[UR4][R2.64+-0x4] ;  /* 0xfffffc04021c7981 */ /* 0x000f62000c1e1900 */
[----:B0-----:R-:W-:-:S05]  /*0280*/  IMAD.WIDE R14, R18, 0x4, R14 ;  /* 0x00000004120e7825 */ /* 0x001fca00078e020e */
[----:B------:R0:W2:Y:S01]  /*0290*/  LDG.E R26, desc[UR4][R14.64] ;  /* 0x000000040e1a7981 */ /* 0x0000a2000c1e1900 */
[----:B------:R-:W-:-:S04]  /*02a0*/  IMAD.WIDE R12, R17, 0x4, R14 ;  /* 0x00000004110c7825 */ /* 0x000fc800078e020e */
[C---:B------:R-:W-:Y:S02]  /*02b0*/  IMAD.WIDE R4, R17.reuse, 0x4, R12 ;  /* 0x0000000411047825 */ /* 0x040fe400078e020c */
[----:B------:R-:W3:Y:S02]  /*02c0*/  LDG.E R12, desc[UR4][R12.64] ;  /* 0x000000040c0c7981 */ /* 0x000ee4000c1e1900 */
[C---:B------:R-:W-:Y:S02]  /*02d0*/  IMAD.WIDE R8, R17.reuse, 0x4, R4 ;  /* 0x0000000411087825 */ /* 0x040fe400078e0204 */
[----:B------:R-:W4:Y:S02]  /*02e0*/  LDG.E R4, desc[UR4][R4.64] ;  /* 0x0000000404047981 */ /* 0x000f24000c1e1900 */
[C---:B------:R-:W-:Y:S02]  /*02f0*/  IMAD.WIDE R6, R17.reuse, 0x4, R8 ;  /* 0x0000000411067825 */ /* 0x040fe400078e0208 */
[----:B------:R-:W5:Y:S02]  /*0300*/  LDG.E R8, desc[UR4][R8.64] ;  /* 0x0000000408087981 */ /* 0x000f64000c1e1900 */
[----:B------:R-:W-:-:S02]  /*0310*/  IMAD.WIDE R10, R17, 0x4, R6 ;  /* 0x00000004110a7825 */ /* 0x000fc400078e0206 */
[----:B------:R-:W5:Y:S04]  /*0320*/  LDG.E R5, desc[UR4][R2.64] ;  /* 0x0000000402057981 */ /* 0x000f68000c1e1900 */
[----:B------:R-:W5:Y:S01]  /*0330*/  LDG.E R6, desc[UR4][R6.64] ;  /* 0x0000000406067981 */ /* 0x000f62000c1e1900 */
[----:B0-----:R-:W-:-:S03]  /*0340*/  IMAD.WIDE R14, R17, 0x4, R10 ;  /* 0x00000004110e7825 */ /* 0x001fc600078e020a */
[----:B------:R-:W5:Y:S04]  /*0350*/  LDG.E R10, desc[UR4][R10.64] ;  /* 0x000000040a0a7981 */ /* 0x000f68000c1e1900 */
[----:B------:R-:W5:Y:S04]  /*0360*/  LDG.E R13, desc[UR4][R14.64] ;  /* 0x000000040e0d7981 */ /* 0x000f68000c1e1900 */
[----:B------:R-:W5:Y:S04]  /*0370*/  LDG.E R7, desc[UR4][R2.64+0x4] ;  /* 0x0000040402077981 */ /* 0x000f68000c1e1900 */
[----:B------:R-:W5:Y:S01]  /*0380*/  LDG.E R9, desc[UR4][R2.64+0xc] ;  /* 0x00000c0402097981 */ /* 0x000f62000c1e1900 */
[----:B--2---:R-:W-:-:S02]  /*0390*/  IMAD R26, R25, R26, R24 ;  /* 0x0000001a191a7224 */ /* 0x004fc400078e0218 */
[----:B------:R-:W-:Y:S02]  /*03a0*/  IMAD.WIDE R24, R17, 0x4, R14 ;  /* 0x0000000411187825 */ /* 0x000fe400078e020e */
[----:B------:R0:W2:Y:S04]  /*03b0*/  LDG.E R14, desc[UR4][R2.64+0x8] ;  /* 0x00000804020e7981 */ /* 0x0000a8000c1e1900 */
[----:B------:R-:W2:Y:S01]  /*03c0*/  LDG.E R24, desc[UR4][R24.64] ;  /* 0x0000000418187981 */ /* 0x000ea2000c1e1900 */
[----:B---3--:R-:W-:Y:S01]  /*03d0*/  IMAD R12, R23, R12, R26 ;  /* 0x0000000c170c7224 */ /* 0x008fe200078e021a */
[----:B------:R-:W-:-:S03]  /*03e0*/  IADD3 R22, PT, PT, R22, 0x8, RZ ;  /* 0x0000000816167810 */ /* 0x000fc60007ffe0ff */
[----:B----4-:R-:W-:Y:S01]  /*03f0*/  IMAD R29, R29, R4, R12 ;  /* 0x000000041d1d7224 */ /* 0x010fe200078e020c */
[----:B------:R-:W-:-:S03]  /*0400*/  ISETP.NE.AND P1, PT, R22, RZ, PT ;  /* 0x000000ff1600720c */ /* 0x000fc60003f25270 */
[----:B-----5:R-:W-:Y:S01]  /*0410*/  IMAD R8, R28, R8, R29 ;  /* 0x000000081c087224 */ /* 0x020fe200078e021d */
[----:B------:R-:W-:-:S03]  /*0420*/  IADD3 R4, P2, PT, R2, 0x20, RZ ;  /* 0x0000002002047810 */ /* 0x000fc60007f5e0ff */
[----:B------:R-:W-:Y:S01]  /*0430*/  IMAD R5, R5, R6, R8 ;  /* 0x0000000605057224 */ /* 0x000fe200078e0208 */
[----:B0-----:R-:W-:Y:S02]  /*0440*/  IADD3.X R3, PT, PT, RZ, R3, RZ, P2, !PT ;  /* 0x00000003ff037210 */ /* 0x001fe400017fe4ff */
[----:B------:R-:W-:Y:S01]  /*0450*/  LEA R18, R17, R18, 0x3 ;  /* 0x0000001211127211 */ /* 0x000fe200078e18ff */
[----:B------:R-:W-:-:S04]  /*0460*/  IMAD R5, R7, R10, R5 ;  /* 0x0000000a07057224 */ /* 0x000fc800078e0205 */
[----:B--2---:R-:W-:-:S04]  /*0470*/  IMAD R5, R14, R13, R5 ;  /* 0x0000000d0e057224 */ /* 0x004fc800078e0205 */
[----:B------:R-:W-:Y:S01]  /*0480*/  IMAD R24, R9, R24, R5 ;  /* 0x0000001809187224 */ /* 0x000fe200078e0205 */
[----:B------:R-:W-:Y:S06]  /*0490*/  @P1 BRA `(.L_x_2) ;  /* 0xfffffffc00601947 */ /* 0x000fec000383ffff */
.L_x_1:
[----:B------:R-:W-:Y:S05]  /*04a0*/  @!P0 BRA `(.L_x_0) ;  /* 0x0000000000fc8947 */ /* 0x000fea0003800000 */
[----:B------:R-:W-:Y:S02]  /*04b0*/  ISETP.GE.U32.AND P1, PT, R27, 0x4, PT ;  /* 0x000000041b00780c */ /* 0x000fe40003f26070 */
[----:B------:R-:W-:-:S04]  /*04c0*/  LOP3.LUT R14, R19, 0x3, RZ, 0xc0, !PT ;  /* 0x00000003130e7812 */ /* 0x000fc800078ec0ff */
[----:B------:R-:W-:-:S07]  /*04d0*/  ISETP.NE.AND P0, PT, R14, RZ, PT ;  /* 0x000000ff0e00720c */ /* 0x000fce0003f05270 */
[----:B------:R-:W-:Y:S06]  /*04e0*/  @!P1 BRA `(.L_x_3) ;  /* 0x00000000006c9947 */ /* 0x000fec0003800000 */
[----:B------:R-:W0:Y:S01]  /*04f0*/  LDC.64 R4, c[0x0][0x388] ;  /* 0x0000e200ff047b82 */ /* 0x000e220000000a00 */
[----:B------:R-:W1:Y:S01]  /*0500*/  LDCU.64 UR6, c[0x0][0x380] ;  /* 0x00007000ff0677ac */ /* 0x000e620008000a00 */
[----:B------:R-:W-:Y:S01]  /*0510*/  IMAD R7, R21, R17, R0 ;  /* 0x0000001115077224 */ /* 0x000fe200078e0200 */
[CC--:B------:R-:W-:Y:S02]  /*0520*/  IADD3 R3, PT, PT, R20.reuse, R21.reuse, RZ ;  /* 0x0000001514037210 */ /* 0x0c0fe40007ffe0ff */
[----:B------:R-:W-:-:S03]  /*0530*/  IADD3 R8, P1, PT, R20, R21, RZ ;  /* 0x0000001514087210 */ /* 0x000fc60007f3e0ff */
[----:B------:R-:W2:Y:S01]  /*0540*/  LDC.64 R12, c[0x0][0x380] ;  /* 0x0000e000ff0c7b82 */ /* 0x000ea20000000a00 */
[----:B0-----:R-:W-:-:S04]  /*0550*/  IMAD.WIDE R4, R7, 0x4, R4 ;  /* 0x0000000407047825 */ /* 0x001fc800078e0204 */
[----:B------:R-:W-:Y:S02]  /*0560*/  IMAD.WIDE R6, R17, 0x4, R4 ;  /* 0x0000000411067825 */ /* 0x000fe400078e0204 */
[----:B------:R-:W3:Y:S02]  /*0570*/  LDG.E R4, desc[UR4][R4.64] ;  /* 0x0000000404047981 */ /* 0x000ee4000c1e1900 */
[----:B--2---:R-:W-:Y:S01]  /*0580*/  IMAD.WIDE.U32 R12, R3, 0x4, R12 ;  /* 0x00000004030c7825 */ /* 0x004fe200078e000c */
[----:B------:R-:W-:Y:S02]  /*0590*/  IADD3.X R3, PT, PT, RZ, RZ, RZ, P1, !PT ;  /* 0x000000ffff037210 */ /* 0x000fe40000ffe4ff */
[----:B-1----:R-:W-:-:S03]  /*05a0*/  LEA R2, P1, R8, UR6, 0x2 ;  /* 0x0000000608027c11 */ /* 0x002fc6000f8210ff */
[----:B------:R-:W3:Y:S01]  /*05b0*/  LDG.E R13, desc[UR4][R12.64] ;  /* 0x000000040c0d7981 */ /* 0x000ee2000c1e1900 */
[----:B------:R-:W-:Y:S01]  /*05c0*/  LEA.HI.X R3, R8, UR7, R3, 0x2, P1 ;  /* 0x0000000708037c11 */ /* 0x000fe200088f1403 */
[C---:B------:R-:W-:Y:S02]  /*05d0*/  IMAD.WIDE R8, R17.reuse, 0x4, R6 ;  /* 0x0000000411087825 */ /* 0x040fe400078e0206 */
[----:B------:R-:W2:Y:S04]  /*05e0*/  LDG.E R6, desc[UR4][R6.64] ;  /* 0x0000000406067981 */ /* 0x000ea8000c1e1900 */
[----:B------:R-:W2:Y:S01]  /*05f0*/  LDG.E R15, desc[UR4][R2.64+0x4] ;  /* 0x00000404020f7981 */ /* 0x000ea2000c1e1900 */
[----:B------:R-:W-:-:S03]  /*0600*/  IMAD.WIDE R10, R17, 0x4, R8 ;  /* 0x00000004110a7825 */ /* 0x000fc600078e0208 */
[----:B------:R-:W4:Y:S04]  /*0610*/  LDG.E R22, desc[UR4][R8.64] ;  /* 0x0000000408167981 */ /* 0x000f28000c1e1900 */
[----:B------:R-:W4:Y:S04]  /*0620*/  LDG.E R18, desc[UR4][R2.64+0x8] ;  /* 0x0000080402127981 */ /* 0x000f28000c1e1900 */
[----:B------:R-:W5:Y:S04]  /*0630*/  LDG.E R26, desc[UR4][R2.64+0xc] ;  /* 0x00000c04021a7981 */ /* 0x000f68000c1e1900 */
[----:B------:R-:W5:Y:S01]  /*0640*/  LDG.E R10, desc[UR4][R10.64] ;  /* 0x000000040a0a7981 */ /* 0x000f62000c1e1900 */
[----:B------:R-:W-:Y:S01]  /*0650*/  IADD3 R21, PT, PT, R21, 0x4, RZ ;  /* 0x0000000415157810 */ /* 0x000fe20007ffe0ff */
[----:B---3--:R-:W-:-:S04]  /*0660*/  IMAD R24, R13, R4, R24 ;  /* 0x000000040d187224 */ /* 0x008fc800078e0218 */
[----:B--2---:R-:W-:-:S04]  /*0670*/  IMAD R15, R15, R6, R24 ;  /* 0x000000060f0f7224 */ /* 0x004fc800078e0218 */
[----:B----4-:R-:W-:-:S04]  /*0680*/  IMAD R15, R18, R22, R15 ;  /* 0x00000016120f7224 */ /* 0x010fc800078e020f */
[----:B-----5:R-:W-:-:S07]  /*0690*/  IMAD R24, R26, R10, R15 ;  /* 0x0000000a1a187224 */ /* 0x020fce00078e020f */
.L_x_3:
[----:B------:R-:W-:Y:S05]  /*06a0*/  @!P0 BRA `(.L_x_0) ;  /* 0x00000000007c8947 */ /* 0x000fea0003800000 */
[----:B------:R-:W-:Y:S01]  /*06b0*/  ISETP.NE.AND P1, PT, R14, 0x1, PT ;  /* 0x000000010e00780c */ /* 0x000fe20003f25270 */
[----:B------:R-:W0:Y:S01]  /*06c0*/  LDC.64 R10, c[0x0][0x380] ;  /* 0x0000e000ff0a7b82 */ /* 0x000e220000000a00 */
[----:B------:R-:W-:-:S04]  /*06d0*/  LOP3.LUT R19, R19, 0x1, RZ, 0xc0, !PT ;  /* 0x0000000113137812 */ /* 0x000fc800078ec0ff */
[----:B------:R-:W-:-:S03]  /*06e0*/  ISETP.NE.U32.AND P0, PT, R19, 0x1, PT ;  /* 0x000000011300780c */ /* 0x000fc60003f05070 */
[----:B------:R-:W1:Y:S04]  /*06f0*/  LDC.64 R8, c[0x0][0x388] ;  /* 0x0000e200ff087b82 */ /* 0x000e680000000a00 */
[CC--:B------:R-:W-:Y:S02]  /*0700*/  @P1 IADD3 R13, PT, PT, R20.reuse, R21.reuse, RZ ;  /* 0x00000015140d1210 */ /* 0x0c0fe40007ffe0ff */
[----:B------:R-:W-:Y:S02]  /*0710*/  @P1 IADD3 R12, P2, PT, R20, R21, RZ ;  /* 0x00000015140c1210 */ /* 0x000fe40007f5e0ff */
[----:B------:R-:W2:Y:S02]  /*0720*/  @P1 LDC.64 R2, c[0x0][0x380] ;  /* 0x0000e000ff021b82 */ /* 0x000ea40000000a00 */
[----:B------:R-:W-:-:S06]  /*0730*/  @P1 IADD3.X R14, PT, PT, RZ, RZ, RZ, P2, !PT ;  /* 0x000000ffff0e1210 */ /* 0x000fcc00017fe4ff */
[----:B------:R-:W3:Y:S01]  /*0740*/  LDC.64 R4, c[0x0][0x380] ;  /* 0x0000e000ff047b82 */ /* 0x000ee20000000a00 */
[----:B0-----:R-:W-:-:S04]  /*0750*/  @P1 IMAD.WIDE.U32 R10, R13, 0x4, R10 ;  /* 0x000000040d0a1825 */ /* 0x001fc800078e000a */
[C---:B------:R-:W-:Y:S01]  /*0760*/  @P1 IMAD R13, R21.reuse, R17, R0 ;  /* 0x00000011150d1224 */ /* 0x040fe200078e0200 */
[----:B------:R-:W-:Y:S01]  /*0770*/  @P1 IADD3 R21, PT, PT, R21, 0x2, RZ ;  /* 0x0000000215151810 */ /* 0x000fe20007ffe0ff */
[----:B------:R-:W4:Y:S01]  /*0780*/  @P1 LDG.E R11, desc[UR4][R10.64] ;  /* 0x000000040a0b1981 */ /* 0x000f22000c1e1900 */
[----:B------:R-:W0:Y:S01]  /*0790*/  LDC.64 R6, c[0x0][0x388] ;  /* 0x0000e200ff067b82 */ /* 0x000e220000000a00 */
[----:B-1----:R-:W-:Y:S01]  /*07a0*/  @P1 IMAD.WIDE R8, R13, 0x4, R8 ;  /* 0x000000040d081825 */ /* 0x002fe200078e0208 */
[----:B------:R-:W-:Y:S02]  /*07b0*/  @!P0 IADD3 R15, PT, PT, R20, R21, RZ ;  /* 0x00000015140f8210 */ /* 0x000fe40007ffe0ff */
[----:B--2---:R-:W-:Y:S01]  /*07c0*/  @P1 LEA R2, P2, R12, R2, 0x2 ;  /* 0x000000020c021211 */ /* 0x004fe200078410ff */
[----:B------:R-:W-:-:S03]  /*07d0*/  @!P0 IMAD R21, R21, R17, R0 ;  /* 0x0000001115158224 */ /* 0x000fc600078e0200 */
[----:B------:R-:W-:Y:S01]  /*07e0*/  @P1 LEA.HI.X R3, R12, R3, R14, 0x2, P2 ;  /* 0x000000030c031211 */ /* 0x000fe200010f140e */
[----:B------:R-:W-:Y:S01]  /*07f0*/  @P1 IMAD.WIDE R12, R17, 0x4, R8 ;  /* 0x00000004110c1825 */ /* 0x000fe200078e0208 */
[----:B------:R-:W4:Y:S03]  /*0800*/  @P1 LDG.E R14, desc[UR4][R8.64] ;  /* 0x00000004080e1981 */ /* 0x000f26000c1e1900 */
[----:B---3--:R-:W-:Y:S01]  /*0810*/  @!P0 IMAD.WIDE.U32 R4, R15, 0x4, R4 ;  /* 0x000000040f048825 */ /* 0x008fe200078e0004 */
[----:B------:R-:W2:Y:S04]  /*0820*/  @P1 LDG.E R2, desc[UR4][R2.64+0x4] ;  /* 0x0000040402021981 */ /* 0x000ea8000c1e1900 */
[----:B------:R-:W2:Y:S01]  /*0830*/  @P1 LDG.E R12, desc[UR4][R12.64] ;  /* 0x000000040c0c1981 */ /* 0x000ea2000c1e1900 */
[----:B0-----:R-:W-:-:S03]  /*0840*/  @!P0 IMAD.WIDE R6, R21, 0x4, R6 ;  /* 0x0000000415068825 */ /* 0x001fc600078e0206 */
[----:B------:R-:W3:Y:S04]  /*0850*/  @!P0 LDG.E R5, desc[UR4][R4.64] ;  /* 0x0000000404058981 */ /* 0x000ee8000c1e1900 */
[----:B------:R-:W3:Y:S01]  /*0860*/  @!P0 LDG.E R6, desc[UR4][R6.64] ;  /* 0x0000000406068981 */ /* 0x000ee2000c1e1900 */
[----:B----4-:R-:W-:-:S04]  /*0870*/  @P1 IMAD R11, R11, R14, R24 ;  /* 0x0000000e0b0b1224 */ /* 0x010fc800078e0218 */
[----:B--2---:R-:W-:-:S04]  /*0880*/  @P1 IMAD R24, R2, R12, R11 ;  /* 0x0000000c02181224 */ /* 0x004fc800078e020b */
[----:B---3--:R-:W-:-:S07]  /*0890*/  @!P0 IMAD R24, R5, R6, R24 ;  /* 0x0000000605188224 */ /* 0x008fce00078e0218 */
.L_x_0:
[----:B------:R-:W0:Y:S01]  /*08a0*/  LDC.64 R2, c[0x0][0x390] ;  /* 0x0000e400ff027b82 */ /* 0x000e220000000a00 */
[----:B------:R-:W-:-:S04]  /*08b0*/  IMAD R17, R16, R17, R0 ;  /* 0x0000001110117224 */ /* 0x000fc800078e0200 */
[----:B0-----:R-:W-:-:S05]  /*08c0*/  IMAD.WIDE R2, R17, 0x4, R2 ;  /* 0x0000000411027825 */ /* 0x001fca00078e0202 */
[----:B------:R-:W-:Y:S01]  /*08d0*/  STG.E desc[UR4][R2.64], R24 ;  /* 0x0000001802007986 */ /* 0x000fe2000c101904 */
[----:B------:R-:W-:Y:S05]  /*08e0*/  EXIT ;  /* 0x000000000000794d */ /* 0x000fea0003800000 */
.L_x_4:
[----:B------:R-:W-:-:S00]  /*08f0*/  BRA `(.L_x_4) ;  /* 0xfffffffc00fc7947 */ /* 0x000fc0000383ffff */
[----:B------:R-:W-:-:S00]  /*0900*/  NOP ;  /* 0x0000000000007918 */ /* 0x000fc00000000000 */
[----:B------:R-:W-:-:S00]  /*0910*/  NOP ;  /* 0x0000000000007918 */ /* 0x000fc00000000000 */
[----:B------:R-:W-:-:S00]  /*0920*/  NOP ;  /* 0x0000000000007918 */ /* 0x000fc00000000000 */
[----:B------:R-:W-:-:S00]  /*0930*/  NOP ;  /* 0x0000000000007918 */ /* 0x000fc00000000000 */
[----:B------:R-:W-:-:S00]  /*0940*/  NOP ;  /* 0x0000000000007918 */ /* 0x000fc00000000000 */
[----:B------:R-:W-:-:S00]  /*0950*/  NOP ;  /* 0x0000000000007918 */ /* 0x000fc00000000000 */
[----:B------:R-:W-:-:S00]  /*0960*/  NOP ;  /* 0x0000000000007918 */ /* 0x000fc00000000000 */
[----:B------:R-:W-:-:S00]  /*0970*/  NOP ;  /* 0x0000000000007918 */ /* 0x000fc00000000000 */
.L_x_8:


//--------------------- .text._Z9transposePiS_ii  --------------------------
	.section	.text._Z9transposePiS_ii,"ax",@progbits
	.align	128
        .global         _Z9transposePiS_ii
        .type           _Z9transposePiS_ii,@function
        .size           _Z9transposePiS_ii,(.L_x_9 - _Z9transposePiS_ii)
        .other          _Z9transposePiS_ii,@"STO_CUDA_ENTRY STV_DEFAULT"
_Z9transposePiS_ii:
.text._Z9transposePiS_ii:
[----:B------:R-:W-:Y:S01]  /*0000*/  LDC R1, c[0x0][0x37c] ;  /* 0x0000df00ff017b82 */ /* 0x000fe20000000800 */
[----:B------:R-:W0:Y:S07]  /*0010*/  S2R R11, SR_TID.Y ;  /* 0x00000000000b7919 */ /* 0x000e2e0000002200 */
[----:B------:R-:W1:Y:S01]  /*0020*/  S2UR UR5, SR_CTAID.Y ;  /* 0x00000000000579c3 */ /* 0x000e620000002600 */
[----:B------:R-:W2:Y:S01]  /*0030*/  LDCU UR6, c[0x0][0x360] ;  /* 0x00006c00ff0677ac */ /* 0x000ea20008000800 */
[----:B------:R-:W3:Y:S01]  /*0040*/  S2R R9, SR_TID.X ;  /* 0x0000000000097919 */ /* 0x000ee20000002100 */
[----:B------:R-:W1:Y:S05]  /*0050*/  LDCU UR7, c[0x0][0x364] ;  /* 0x00006c80ff0777ac */ /* 0x000e6a0008000800 */
[----:B------:R-:W2:Y:S01]  /*0060*/  S2UR UR4, SR_CTAID.X ;  /* 0x00000000000479c3 */ /* 0x000ea20000002500 */
[----:B------:R-:W4:Y:S01]  /*0070*/  LDCU.64 UR8, c[0x0][0x390] ;  /* 0x00007200ff0877ac */ /* 0x000f220008000a00 */
[----:B-1----:R-:W-:-:S06]  /*0080*/  UIMAD UR5, UR5, UR7, URZ ;  /* 0x00000007050572a4 */ /* 0x002fcc000f8e02ff */
[----:B0-----:R-:W-:Y:S01]  /*0090*/  VIADD R5, R11, UR5 ;  /* 0x000000050b057c36 */ /* 0x001fe20008000000 */
[----:B--2---:R-:W-:Y:S01]  /*00a0*/  UIMAD UR4, UR4, UR6, URZ ;  /* 0x00000006040472a4 */ /* 0x004fe2000f8e02ff */
[----:B------:R-:W0:Y:S03]  /*00b0*/  LDCU.64 UR6, c[0x0][0x358] ;  /* 0x00006b00ff0677ac */ /* 0x000e260008000a00 */
[----:B----4-:R-:W-:Y:S02]  /*00c0*/  ISETP.GE.AND P0, PT, R5, UR9, PT ;  /* 0x0000000905007c0c */ /* 0x010fe4000bf06270 */
[----:B---3--:R-:W-:-:S05]  /*00d0*/  VIADD R0, R9, UR4 ;  /* 0x0000000409007c36 */ /* 0x008fca0008000000 */
[----:B------:R-:W-:-:S13]  /*00e0*/  ISETP.GE.OR P0, PT, R0, UR8, P0 ;  /* 0x0000000800007c0c */ /* 0x000fda0008706670 */
[----:B------:R-:W1:Y:S01]  /*00f0*/  @!P0 LDC.64 R2, c[0x0][0x380] ;  /* 0x0000e000ff028b82 */ /* 0x000e620000000a00 */
[----:B------:R-:W-:-:S04]  /*0100*/  @!P0 IMAD R5, R5, UR8, R0 ;  /* 0x0000000805058c24 */ /* 0x000fc8000f8e0200 */
[----:B-1----:R-:W-:-:S06]  /*0110*/  @!P0 IMAD.WIDE R2, R5, 0x4, R2 ;  /* 0x0000000405028825 */ /* 0x002fcc00078e0202 */
[----:B0-----:R-:W2:Y:S01]  /*0120*/  @!P0 LDG.E R2, desc[UR6][R2.64] ;  /* 0x0000000602028981 */ /* 0x001ea2000c1e1900 */
[----:B------:R-:W-:Y:S01]  /*0130*/  @!P0 MOV R0, 0x400 ;  /* 0x0000040000008802 */ /* 0x000fe20000000f00 */
[----:B------:R-:W-:Y:S01]  /*0140*/  VIADD R7, R11, UR4 ;  /* 0x000000040b077c36 */ /* 0x000fe20008000000 */
[----:B------:R-:W-:Y:S01]  /*0150*/  IADD3 R4, PT, PT, R9, UR5, RZ ;  /* 0x0000000509047c10 */ /* 0x000fe2000fffe0ff */
[----:B------:R-:W0:Y:S03]  /*0160*/  @!P0 S2R R5, SR_CgaCtaId ;  /* 0x0000000000058919 */ /* 0x000e260000008800 */
[----:B------:R-:W-:-:S04]  /*0170*/  ISETP.GE.AND P1, PT, R4, UR9, PT ;  /* 0x0000000904007c0c */ /* 0x000fc8000bf26270 */
[----:B------:R-:W-:Y:S02]  /*0180*/  ISETP.GE.OR P1, PT, R7, UR8, P1 ;  /* 0x0000000807007c0c */ /* 0x000fe40008f26670 */
[----:B0-----:R-:W-:-:S05]  /*0190*/  @!P0 LEA R0, R5, R0, 0x18 ;  /* 0x0000000005008211 */ /* 0x001fca00078ec0ff */
[----:B------:R-:W-:-:S05]  /*01a0*/  @!P0 IMAD R0, R11, 0x84, R0 ;  /* 0x000000840b008824 */ /* 0x000fca00078e0200 */
[----:B------:R-:W-:-:S05]  /*01b0*/  @!P0 LEA R5, R9, R0, 0x2 ;  /* 0x0000000009058211 */ /* 0x000fca00078e10ff */
[----:B--2---:R0:W-:Y:S01]  /*01c0*/  @!P0 STS [R5], R2 ;  /* 0x0000000205008388 */ /* 0x0041e20000000800 */
[----:B------:R-:W-:Y:S06]  /*01d0*/  BAR.SYNC.DEFER_BLOCKING 0x0 ;  /* 0x0000000000007b1d */ /* 0x000fec0000010000 */
[----:B------:R-:W-:Y:S05]  /*01e0*/  @P1 EXIT ;  /* 0x000000000000194d */ /* 0x000fea0003800000 */
[----:B------:R-:W1:Y:S01]  /*01f0*/  S2R R3, SR_CgaCtaId ;  /* 0x0000000000037919 */ /* 0x000e620000008800 */
[----:B------:R-:W-:Y:S01]  /*0200*/  MOV R0, 0x400 ;  /* 0x0000040000007802 */ /* 0x000fe20000000f00 */
[----:B------:R-:W-:-:S03]  /*0210*/  IMAD R7, R7, UR9, R4 ;  /* 0x0000000907077c24 */ /* 0x000fc6000f8e0204 */
[----:B-1----:R-:W-:Y:S02]  /*0220*/  LEA R0, R3, R0, 0x18 ;  /* 0x0000000003007211 */ /* 0x002fe400078ec0ff */
[----:B0-----:R-:W0:Y:S03]  /*0230*/  LDC.64 R2, c[0x0][0x388] ;  /* 0x0000e200ff027b82 */ /* 0x001e260000000a00 */
[----:B------:R-:W-:-:S04]  /*0240*/  IMAD R0, R9, 0x84, R0 ;  /* 0x0000008409007824 */ /* 0x000fc800078e0200 */
[----:B------:R-:W-:-:S05]  /*0250*/  IMAD R0, R11, 0x4, R0 ;  /* 0x000000040b007824 */ /* 0x000fca00078e0200 */
[----:B------:R-:W1:Y:S01]  /*0260*/  LDS R5, [R0] ;  /* 0x0000000000057984 */ /* 0x000e620000000800 */
[----:B0-----:R-:W-:-:S05]  /*0270*/  IMAD.WIDE R2, R7, 0x4, R2 ;  /* 0x0000000407027825 */ /* 0x001fca00078e0202 */
[----:B-1----:R-:W-:Y:S01]  /*0280*/  STG.E desc[UR6][R2.64], R5 ;  /* 0x0000000502007986 */ /* 0x002fe2000c101906 */
[----:B------:R-:W-:Y:S05]  /*0290*/  EXIT ;  /* 0x000000000000794d */ /* 0x000fea0003800000 */
.L_x_5:
        /* <DEDUP_REMOVED lines=14> */
.L_x_9:


//--------------------- .text._Z9TransposePiS_ii  --------------------------
	.section	.text._Z9TransposePiS_ii,"ax",@progbits
	.align	128
        .global         _Z9TransposePiS_ii
        .type           _Z9TransposePiS_ii,@function
        .size           _Z9TransposePiS_ii,(.L_x_10 - _Z9TransposePiS_ii)
        .other          _Z9TransposePiS_ii,@"STO_CUDA_ENTRY STV_DEFAULT"
_Z9TransposePiS_ii:
.text._Z9TransposePiS_ii:
[----:B------:R-:W-:Y:S01]  /*0000*/  LDC R1, c[0x0][0x37c] ;  /* 0x0000df00ff017b82 */ /* 0x000fe20000000800 */
[----:B------:R-:W0:Y:S07]  /*0010*/  S2R R2, SR_TID.Y ;  /* 0x0000000000027919 */ /* 0x000e2e0000002200 */
[----:B------:R-:W1:Y:S01]  /*0020*/  LDC R0, c[0x0][0x360] ;  /* 0x0000d800ff007b82 */ /* 0x000e620000000800 */
[----:B------:R-:W2:Y:S01]  /*0030*/  LDCU.64 UR6, c[0x0][0x390] ;  /* 0x00007200ff0677ac */ /* 0x000ea20008000a00 */
[----:B------:R-:W1:Y:S06]  /*0040*/  S2R R3, SR_TID.X ;  /* 0x0000000000037919 */ /* 0x000e6c0000002100 */
[----:B------:R-:W0:Y:S08]  /*0050*/  S2UR UR5, SR_CTAID.Y ;  /* 0x00000000000579c3 */ /* 0x000e300000002600 */
[----:B------:R-:W0:Y:S08]  /*0060*/  LDC R7, c[0x0][0x364] ;  /* 0x0000d900ff077b82 */ /* 0x000e300000000800 */
[----:B------:R-:W1:Y:S01]  /*0070*/  S2UR UR4, SR_CTAID.X ;  /* 0x00000000000479c3 */ /* 0x000e620000002500 */
[----:B0-----:R-:W-:-:S05]  /*0080*/  IMAD R7, R7, UR5, R2 ;  /* 0x0000000507077c24 */ /* 0x001fca000f8e0202 */
[----:B--2---:R-:W-:Y:S01]  /*0090*/  ISETP.GE.AND P0, PT, R7, UR7, PT ;  /* 0x0000000707007c0c */ /* 0x004fe2000bf06270 */
[----:B-1----:R-:W-:-:S05]  /*00a0*/  IMAD R0, R0, UR4, R3 ;  /* 0x0000000400007c24 */ /* 0x002fca000f8e0203 */
[----:B------:R-:W-:-:S13]  /*00b0*/  ISETP.GE.OR P0, PT, R0, UR6, P0 ;  /* 0x0000000600007c0c */ /* 0x000fda0008706670 */
[----:B------:R-:W-:Y:S05]  /*00c0*/  @P0 EXIT ;  /* 0x000000000000094d */ /* 0x000fea0003800000 */
[----:B------:R-:W0:Y:S01]  /*00d0*/  LDC.64 R2, c[0x0][0x380] ;  /* 0x0000e000ff027b82 */ /* 0x000e220000000a00 */
[----:B------:R-:W1:Y:S01]  /*00e0*/  LDCU.64 UR4, c[0x0][0x358] ;  /* 0x00006b00ff0477ac */ /* 0x000e620008000a00 */
[----:B------:R-:W-:-:S04]  /*00f0*/  IMAD R5, R0, UR7, R7 ;  /* 0x0000000700057c24 */ /* 0x000fc8000f8e0207 */
[----:B0-----:R-:W-:Y:S02]  /*0100*/  IMAD.WIDE R2, R5, 0x4, R2 ;  /* 0x0000000405027825 */ /* 0x001fe400078e0202 */
[----:B------:R-:W0:Y:S04]  /*0110*/  LDC.64 R4, c[0x0][0x388] ;  /* 0x0000e200ff047b82 */ /* 0x000e280000000a00 */
[----:B-1----:R-:W2:Y:S01]  /*0120*/  LDG.E R3, desc[UR4][R2.64] ;  /* 0x0000000402037981 */ /* 0x002ea2000c1e1900 */
[----:B------:R-:W-:-:S04]  /*0130*/  IMAD R7, R7, UR6, R0 ;  /* 0x0000000607077c24 */ /* 0x000fc8000f8e0200 */
[----:B0-----:R-:W-:-:S05]  /*0140*/  IMAD.WIDE R4, R7, 0x4, R4 ;  /* 0x0000000407047825 */ /* 0x001fca00078e0204 */
[----:B--2---:R-:W-:Y:S01]  /*0150*/  STG.E desc[UR4][R4.64], R3 ;  /* 0x0000000304007986 */ /* 0x004fe2000c101904 */
[----:B------:R-:W-:Y:S05]  /*0160*/  EXIT ;  /* 0x000000000000794d */ /* 0x000fea0003800000 */
.L_x_6:
        /* <DEDUP_REMOVED lines=9> */
.L_x_10:


//--------------------- .text._Z6mataddPiS_S_ii   --------------------------
	.section	.text._Z6mataddPiS_S_ii,"ax",@progbits
	.align	128
        .global         _Z6mataddPiS_S_ii
        .type           _Z6mataddPiS_S_ii,@function
        .size           _Z6mataddPiS_S_ii,(.L_x_11 - _Z6mataddPiS_S_ii)
        .other          _Z6mataddPiS_S_ii,@"STO_CUDA_ENTRY STV_DEFAULT"
_Z6mataddPiS_S_ii:
.text._Z6mataddPiS_S_ii:
        /* <DEDUP_REMOVED lines=15> */
[----:B------:R-:W-:-:S06]  /*00f0*/  IMAD R9, R0, UR7, R7 ;  /* 0x0000000700097c24 */ /* 0x000fcc000f8e0207 */
[----:B------:R-:W2:Y:S08]  /*0100*/  LDC.64 R4, c[0x0][0x388] ;  /* 0x0000e200ff047b82 */ /* 0x000eb00000000a00 */
[----:B------:R-:W3:Y:S01]  /*0110*/  LDC.64 R6, c[0x0][0x390] ;  /* 0x0000e400ff067b82 */ /* 0x000ee20000000a00 */
[----:B0-----:R-:W-:-:S06]  /*0120*/  IMAD.WIDE R2, R9, 0x4, R2 ;  /* 0x0000000409027825 */ /* 0x001fcc00078e0202 */
[----:B-1----:R-:W4:Y:S01]  /*0130*/  LDG.E R2, desc[UR4][R2.64] ;  /* 0x0000000402027981 */ /* 0x002f22000c1e1900 */
[----:B--2---:R-:W-:-:S06]  /*0140*/  IMAD.WIDE R4, R9, 0x4, R4 ;  /* 0x0000000409047825 */ /* 0x004fcc00078e0204 */
[----:B------:R-:W4:Y:S01]  /*0150*/  LDG.E R5, desc[UR4][R4.64] ;  /* 0x0000000404057981 */ /* 0x000f22000c1e1900 */
[----:B---3--:R-:W-:Y:S01]  /*0160*/  IMAD.WIDE R6, R9, 0x4, R6 ;  /* 0x0000000409067825 */ /* 0x008fe200078e0206 */
[----:B----4-:R-:W-:-:S05]  /*0170*/  IADD3 R9, PT, PT, R2, R5, RZ ;  /* 0x0000000502097210 */ /* 0x010fca0007ffe0ff */
[----:B------:R-:W-:Y:S01]  /*0180*/  STG.E desc[UR4][R6.64], R9 ;  /* 0x0000000906007986 */ /* 0x000fe2000c101904 */
[----:B------:R-:W-:Y:S05]  /*0190*/  EXIT ;  /* 0x000000000000794d */ /* 0x000fea0003800000 */
.L_x_7:
        /* <DEDUP_REMOVED lines=14> */
.L_x_11:


//--------------------- .nv.shared.reserved.0     --------------------------
	.section	.nv.shared.reserved.0,"aw",@nobits
	.weak		__nv_reservedSMEM_offset_0_alias
	.size		__nv_reservedSMEM_offset_0_alias, 0, 64
	.other		__nv_reservedSMEM_offset_0_alias,@"STO_CUDA_RESERVED_SHARED STV_DEFAULT"
__nv_reservedSMEM_offset_0_alias:
	.zero		0
	.zero		64


//--------------------- .nv.shared._Z9transposePiS_ii --------------------------
	.section	.nv.shared._Z9transposePiS_ii,"aw",@nobits
	.sectionflags	@""
	.align	4
.nv.shared._Z9transposePiS_ii:
	.zero		5248


//--------------------- .nv.constant0._Z6matmulPiS_S_iii --------------------------
	.section	.nv.constant0._Z6matmulPiS_S_iii,"a",@progbits
	.sectionflags	@""
	.align	4
.nv.constant0._Z6matmulPiS_S_iii:
	.zero		932


//--------------------- .nv.constant0._Z9transposePiS_ii --------------------------
	.section	.nv.constant0._Z9transposePiS_ii,"a",@progbits
	.sectionflags	@""
	.align	4
.nv.constant0._Z9transposePiS_ii:
	.zero		920


//--------------------- .nv.constant0._Z9TransposePiS_ii --------------------------
	.section	.nv.constant0._Z9TransposePiS_ii,"a",@progbits
	.sectionflags	@""
	.align	4
.nv.constant0._Z9TransposePiS_ii:
	.zero		920


//--------------------- .nv.constant0._Z6mataddPiS_S_ii --------------------------
	.section	.nv.constant0._Z6mataddPiS_S_ii,"a",@progbits
	.sectionflags	@""
	.align	4
.nv.constant0._Z6mataddPiS_S_ii:
	.zero		928


//--------------------- SYMBOLS --------------------------

	.type		.nv.reservedSmem.offset0,@object
	.size		.nv.reservedSmem.offset0,0x4
	.type		.nv.reservedSmem.cap,@object
	.size		.nv.reservedSmem.cap,0x4
